	.headerflags	@"EF_CUDA_TEXMODE_UNIFIED EF_CUDA_64BIT_ADDRESS EF_CUDA_SM86 EF_CUDA_VIRTUAL_SM(EF_CUDA_SM86)"
	.elftype	@"ET_EXEC"


//--------------------- .nv.info                  --------------------------
	.section	.nv.info,"",@"SHT_CUDA_INFO"
	.align	4


	//----- nvinfo : EIATTR_REGCOUNT
	.align		4
        /*0000*/ 	.byte	0x04, 0x2f
        /*0002*/ 	.short	(.L_2 - .L_1)
	.align		4
.L_1:
        /*0004*/ 	.word	index@(triton__0d1d2de)
        /*0008*/ 	.word	0x00000012


	//----- nvinfo : EIATTR_MAX_STACK_SIZE
	.align		4
.L_2:
        /*000c*/ 	.byte	0x04, 0x23
        /*000e*/ 	.short	(.L_4 - .L_3)
	.align		4
.L_3:
        /*0010*/ 	.word	index@(triton__0d1d2de)
        /*0014*/ 	.word	0x00000000


	//----- nvinfo : EIATTR_MIN_STACK_SIZE
	.align		4
.L_4:
        /*0018*/ 	.byte	0x04, 0x12
        /*001a*/ 	.short	(.L_6 - .L_5)
	.align		4
.L_5:
        /*001c*/ 	.word	index@(triton__0d1d2de)
        /*0020*/ 	.word	0x00000000


	//----- nvinfo : EIATTR_FRAME_SIZE
	.align		4
.L_6:
        /*0024*/ 	.byte	0x04, 0x11
        /*0026*/ 	.short	(.L_8 - .L_7)
	.align		4
.L_7:
        /*0028*/ 	.word	index@(triton__0d1d2de)
        /*002c*/ 	.word	0x00000000
.L_8:


//--------------------- .nv.info.triton__0d1d2de  --------------------------
	.section	.nv.info.triton__0d1d2de,"",@"SHT_CUDA_INFO"
	.align	4


	//----- nvinfo : EIATTR_CUDA_API_VERSION
	.align		4
        /*0000*/ 	.byte	0x04, 0x37
        /*0002*/ 	.short	(.L_10 - .L_9)
.L_9:
        /*0004*/ 	.word	0x0000007b


	//----- nvinfo : EIATTR_SW2861232_WAR
	.align		4
.L_10:
        /*0008*/ 	.byte	0x01, 0x35
	.zero		2


	//----- nvinfo : EIATTR_PARAM_CBANK
	.align		4
        /*000c*/ 	.byte	0x04, 0x0a
        /*000e*/ 	.short	(.L_12 - .L_11)
	.align		4
.L_11:
        /*0010*/ 	.word	index@(.nv.constant0.triton__0d1d2de)
        /*0014*/ 	.short	0x0160
        /*0016*/ 	.short	0x0018


	//----- nvinfo : EIATTR_CBANK_PARAM_SIZE
	.align		4
.L_12:
        /*0018*/ 	.byte	0x03, 0x19
        /*001a*/ 	.short	0x0018


	//----- nvinfo : EIATTR_KPARAM_INFO
	.align		4
        /*001c*/ 	.byte	0x04, 0x17
        /*001e*/ 	.short	(.L_14 - .L_13)
.L_13:
        /*0020*/ 	.word	0x00000000
        /*0024*/ 	.short	0x0002
        /*0026*/ 	.short	0x0010
        /*0028*/ 	.byte	0x00, 0xf0, 0x21, 0x00


	//----- nvinfo : EIATTR_KPARAM_INFO
	.align		4
.L_14:
        /*002c*/ 	.byte	0x04, 0x17
        /*002e*/ 	.short	(.L_16 - .L_15)
.L_15:
        /*0030*/ 	.word	0x00000000
        /*0034*/ 	.short	0x0001
        /*0036*/ 	.short	0x0008
        /*0038*/ 	.byte	0x00, 0xf0, 0x21, 0x00


	//----- nvinfo : EIATTR_KPARAM_INFO
	.align		4
.L_16:
        /*003c*/ 	.byte	0x04, 0x17
        /*003e*/ 	.short	(.L_18 - .L_17)
.L_17:
        /*0040*/ 	.word	0x00000000
        /*0044*/ 	.short	0x0000
        /*0046*/ 	.short	0x0000
        /*0048*/ 	.byte	0x00, 0xf0, 0x21, 0x00


	//----- nvinfo : EIATTR_MAXREG_COUNT
	.align		4
.L_18:
        /*004c*/ 	.byte	0x03, 0x1b
        /*004e*/ 	.short	0x00ff


	//----- nvinfo : EIATTR_EXIT_INSTR_OFFSETS
	.align		4
        /*0050*/ 	.byte	0x04, 0x1c
        /*0052*/ 	.short	(.L_20 - .L_19)


	//   ....[0]....
.L_19:
        /*0054*/ 	.word	0x00000df0


	//----- nvinfo : EIATTR_MAX_THREADS
	.align		4
.L_20:
        /*0058*/ 	.byte	0x04, 0x05
        /*005a*/ 	.short	(.L_22 - .L_21)
.L_21:
        /*005c*/ 	.word	0x00000080
        /*0060*/ 	.word	0x00000001
        /*0064*/ 	.word	0x00000001


	//----- nvinfo : EIATTR_CRS_STACK_SIZE
	.align		4
.L_22:
        /*0068*/ 	.byte	0x04, 0x1e
        /*006a*/ 	.short	(.L_24 - .L_23)
.L_23:
        /*006c*/ 	.word	0x00000000
.L_24:


//--------------------- .nv.rel.action            --------------------------
	.section	.nv.rel.action,"",@"SHT_CUDA_RELOCINFO"
	.align	8
	.sectionentsize	8
        /*0000*/ 	.byte	0x73, 0x00, 0x00, 0x00, 0x00, 0x00, 0x00, 0x00, 0x00, 0x00, 0x00, 0x11, 0x25, 0x00, 0x05, 0x36


//--------------------- .nv.constant0.triton__0d1d2de --------------------------
	.section	.nv.constant0.triton__0d1d2de,"a",@progbits
	.align	4
.nv.constant0.triton__0d1d2de:
	.zero		376


//--------------------- .text.triton__0d1d2de     --------------------------
	.section	.text.triton__0d1d2de,"ax",@progbits
	.sectioninfo	@"SHI_REGISTERS=18"
	.align	128
        .global         triton__0d1d2de
        .type           triton__0d1d2de,@function
        .size           triton__0d1d2de,(.L_x_25 - triton__0d1d2de)
        .other          triton__0d1d2de,@"STO_CUDA_ENTRY STV_DEFAULT"
triton__0d1d2de:
.text.triton__0d1d2de:
[----:B------:R-:W-:-:S02]  /*0000*/  MOV R1, c[0x0][0x28] ;  /* 0x00000a0000017a02 */ /* 0x000fc40000000f00 */
[----:B------:R-:W0:Y:S01]  /*0010*/  S2R R4, SR_CTAID.X ;  /* 0x0000000000047919 */ /* 0x000e220000002500 */
[----:B------:R-:W-:-:S03]  /*0020*/  ULDC.64 UR4, c[0x0][0x118] ;  /* 0x0000460000047ab9 */ /* 0x000fc60000000a00 */
[----:B------:R-:W1:Y:S01]  /*0030*/  S2R R3, SR_TID.X ;  /* 0x0000000000037919 */ /* 0x000e620000002100 */
[----:B0-----:R-:W-:Y:S01]  /*0040*/  IMAD.WIDE R4, R4, 0x400, RZ ;  /* 0x0000040004047825 */ /* 0x001fe200078e02ff */
[----:B-1----:R-:W-:-:S04]  /*0050*/  SHF.L.U32 R3, R3, 0x3, RZ ;  /* 0x0000000303037819 */ /* 0x002fc800000006ff */
[----:B------:R-:W-:-:S04]  /*0060*/  LOP3.LUT R4, R4, 0x3f8, R3, 0xf8, !PT ;  /* 0x000003f804047812 */ /* 0x000fc800078ef803 */
[C---:B------:R-:W-:Y:S02]  /*0070*/  SHF.L.U32 R3, R4.reuse, 0x1, RZ ;  /* 0x0000000104037819 */ /* 0x040fe400000006ff */
[----:B------:R-:W-:Y:S02]  /*0080*/  SHF.L.U64.HI R2, R4, 0x1, R5 ;  /* 0x0000000104027819 */ /* 0x000fe40000010205 */
[----:B------:R-:W-:-:S04]  /*0090*/  IADD3 R6, P0, R3, c[0x0][0x160], RZ ;  /* 0x0000580003067a10 */ /* 0x000fc80007f1e0ff */
[----:B------:R-:W-:-:S06]  /*00a0*/  IADD3.X R7, R2, c[0x0][0x164], RZ, P0, !PT ;  /* 0x0000590002077a10 */ /* 0x000fcc00007fe4ff */
[----:B------:R-:W2:Y:S01]  /*00b0*/  LDG.E.128 R4, [R6.64] ;  /* 0x0000000406047981 */ /* 0x000ea2000c1e1d00 */
[----:B------:R-:W-:Y:S01]  /*00c0*/  BSSY B0, `(.L_x_0) ;  /* 0x000001e000007945 */ /* 0x000fe20003800000 */
[C---:B--2---:R-:W-:Y:S02]  /*00d0*/  SHF.L.U32 R0, R4.reuse, 0x10, RZ ;  /* 0x0000001004007819 */ /* 0x044fe400000006ff */
[----:B------:R-:W-:-:S03]  /*00e0*/  PRMT R4, R4, 0x7632, R4 ;  /* 0x0000763204047816 */ /* 0x000fc60000000004 */
[----:B------:R-:W-:Y:S01]  /*00f0*/  FMUL R10, R0, 0.033333335071802139282 ;  /* 0x3d088889000a7820 */ /* 0x000fe20000400000 */
[C---:B------:R-:W-:Y:S02]  /*0100*/  PRMT R0, R5.reuse, 0x7632, R0 ;  /* 0x0000763205007816 */ /* 0x040fe40000000000 */
[----:B------:R-:W-:Y:S01]  /*0110*/  SHF.L.U32 R5, R5, 0x10, RZ ;  /* 0x0000001005057819 */ /* 0x000fe200000006ff */
[----:B------:R-:W-:Y:S01]  /*0120*/  FADD.FTZ R11, |R10|, -RZ ;  /* 0x800000ff0a0b7221 */ /* 0x000fe20000010200 */
[----:B------:R-:W-:Y:S02]  /*0130*/  SHF.L.U32 R9, R4, 0x10, RZ ;  /* 0x0000001004097819 */ /* 0x000fe400000006ff */
[----:B------:R-:W-:Y:S01]  /*0140*/  SHF.L.U32 R8, R0, 0x10, RZ ;  /* 0x0000001000087819 */ /* 0x000fe200000006ff */
[----:B------:R-:W-:Y:S01]  /*0150*/  FMUL R4, R5, 0.033333335071802139282 ;  /* 0x3d08888905047820 */ /* 0x000fe20000400000 */
[----:B------:R-:W-:Y:S01]  /*0160*/  FSETP.GE.AND P0, PT, R11, 0.60000002384185791016, PT ;  /* 0x3f19999a0b00780b */ /* 0x000fe20003f06000 */
[----:B------:R-:W-:-:S12]  /*0170*/  FMUL R9, R9, 0.033333335071802139282 ;  /* 0x3d08888909097820 */ /* 0x000fd80000400000 */
[----:B------:R-:W-:Y:S05]  /*0180*/  @!P0 BRA `(.L_x_1) ;  /* 0x000000a000008947 */ /* 0x000fea0003800000 */
[C---:B------:R-:W-:Y:S01]  /*0190*/  FMUL R0, R11.reuse, 2.8853900432586669922 ;  /* 0x4038aa3b0b007820 */ /* 0x040fe20000400000 */
[----:B------:R-:W-:Y:S02]  /*01a0*/  MOV R5, 0x3f800000 ;  /* 0x3f80000000057802 */ /* 0x000fe40000000f00 */
[----:B------:R-:W-:-:S03]  /*01b0*/  FSETP.GE.AND P0, PT, R11, 9.010913848876953125, PT ;  /* 0x41102cb40b00780b */ /* 0x000fc60003f06000 */
[----:B------:R-:W0:Y:S02]  /*01c0*/  MUFU.EX2 R0, R0 ;  /* 0x0000000000007308 */ /* 0x000e240000000800 */
[----:B0-----:R-:W-:-:S06]  /*01d0*/  FADD R12, R0, 1 ;  /* 0x3f800000000c7421 */ /* 0x001fcc0000000000 */
[----:B------:R-:W0:Y:S02]  /*01e0*/  MUFU.RCP R12, R12 ;  /* 0x0000000c000c7308 */ /* 0x000e240000001000 */
[----:B0-----:R-:W-:-:S05]  /*01f0*/  FFMA.FTZ R5, R12, -2, R5 ;  /* 0xc00000000c057823 */ /* 0x001fca0000010005 */
[----:B------:R-:W-:-:S04]  /*0200*/  FSEL R5, R5, 1, !P0 ;  /* 0x3f80000005057808 */ /* 0x000fc80004000000 */
[----:B------:R-:W-:Y:S01]  /*0210*/  LOP3.LUT R5, R5, 0x80000000, R10, 0xf8, !PT ;  /* 0x8000000005057812 */ /* 0x000fe200078ef80a */
[----:B------:R-:W-:Y:S05]  /*0220*/  BRA `(.L_x_2) ;  /* 0x0000007000007947 */ /* 0x000fea0003800000 */
.L_x_1:
[----:B------:R-:W-:Y:S01]  /*0230*/  MOV R0, 0x3c80f082 ;  /* 0x3c80f08200007802 */ /* 0x000fe20000000f00 */
[----:B------:R-:W-:-:S04]  /*0240*/  FMUL R5, R10, R10 ;  /* 0x0000000a0a057220 */ /* 0x000fc80000400000 */
[----:B------:R-:W-:-:S04]  /*0250*/  FFMA.FTZ R0, R5, R0, -0.052303962409496307373 ;  /* 0xbd563cae05007423 */ /* 0x000fc80000010000 */
[----:B------:R-:W-:-:S04]  /*0260*/  FFMA.FTZ R0, R5, R0, 0.1331529766321182251 ;  /* 0x3e08594105007423 */ /* 0x000fc80000010000 */
[----:B------:R-:W-:-:S04]  /*0270*/  FFMA.FTZ R0, R5, R0, -0.33332768082618713379 ;  /* 0xbeaaa9ed05007423 */ /* 0x000fc80000010000 */
[----:B------:R-:W-:-:S04]  /*0280*/  FFMA.FTZ R5, R5, R0, RZ ;  /* 0x0000000005057223 */ /* 0x000fc800000100ff */
[----:B------:R-:W-:-:S02]  /*0290*/  FFMA.FTZ R5, R10, R5, R10 ;  /* 0x000000050a057223 */ /* 0x000fc4000001000a */
.L_x_2:
[----:B------:R-:W-:Y:S05]  /*02a0*/  BSYNC B0 ;  /* 0x0000000000007941 */ /* 0x000fea0003800000 */
.L_x_0:
[----:B------:R-:W-:Y:S01]  /*02b0*/  FADD.FTZ R12, |R9|, -RZ ;  /* 0x800000ff090c7221 */ /* 0x000fe20000010200 */
[----:B------:R-:W-:Y:S01]  /*02c0*/  BSSY B0, `(.L_x_3) ;  /* 0x0000015000007945 */ /* 0x000fe20003800000 */
[----:B------:R-:W-:-:S03]  /*02d0*/  FMUL R8, R8, 0.033333335071802139282 ;  /* 0x3d08888908087820 */ /* 0x000fc60000400000 */
[----:B------:R-:W-:-:S13]  /*02e0*/  FSETP.GE.AND P0, PT, R12, 0.60000002384185791016, PT ;  /* 0x3f19999a0c00780b */ /* 0x000fda0003f06000 */
        /* <DEDUP_REMOVED lines=11> */
.L_x_4:
[----:B------:R-:W-:Y:S01]  /*03a0*/  MOV R0, 0x3c80f082 ;  /* 0x3c80f08200007802 */ /* 0x000fe20000000f00 */
[----:B------:R-:W-:-:S04]  /*03b0*/  FMUL R11, R9, R9 ;  /* 0x00000009090b7220 */ /* 0x000fc80000400000 */
[----:B------:R-:W-:-:S04]  /*03c0*/  FFMA.FTZ R0, R11, R0, -0.052303962409496307373 ;  /* 0xbd563cae0b007423 */ /* 0x000fc80000010000 */
[----:B------:R-:W-:-:S04]  /*03d0*/  FFMA.FTZ R0, R11, R0, 0.1331529766321182251 ;  /* 0x3e0859410b007423 */ /* 0x000fc80000010000 */
[----:B------:R-:W-:-:S04]  /*03e0*/  FFMA.FTZ R0, R11, R0, -0.33332768082618713379 ;  /* 0xbeaaa9ed0b007423 */ /* 0x000fc80000010000 */
[----:B------:R-:W-:-:S04]  /*03f0*/  FFMA.FTZ R0, R11, R0, RZ ;  /* 0x000000000b007223 */ /* 0x000fc800000100ff */
[----:B------:R-:W-:-:S02]  /*0400*/  FFMA.FTZ R9, R9, R0, R9 ;  /* 0x0000000009097223 */ /* 0x000fc40000010009 */
.L_x_5:
[----:B------:R-:W-:Y:S05]  /*0410*/  BSYNC B0 ;  /* 0x0000000000007941 */ /* 0x000fea0003800000 */
.L_x_3:
[----:B------:R-:W-:Y:S01]  /*0420*/  FADD.FTZ R12, |R4|, -RZ ;  /* 0x800000ff040c7221 */ /* 0x000fe20000010200 */
[----:B------:R-:W-:Y:S04]  /*0430*/  BSSY B0, `(.L_x_6) ;  /* 0x0000014000007945 */ /* 0x000fe80003800000 */
        /* <DEDUP_REMOVED lines=12> */
.L_x_7:
[----:B------:R-:W-:Y:S01]  /*0500*/  MOV R0, 0x3c80f082 ;  /* 0x3c80f08200007802 */ /* 0x000fe20000000f00 */
[----:B------:R-:W-:-:S04]  /*0510*/  FMUL R11, R4, R4 ;  /* 0x00000004040b7220 */ /* 0x000fc80000400000 */
[----:B------:R-:W-:-:S04]  /*0520*/  FFMA.FTZ R0, R11, R0, -0.052303962409496307373 ;  /* 0xbd563cae0b007423 */ /* 0x000fc80000010000 */
[----:B------:R-:W-:-:S04]  /*0530*/  FFMA.FTZ R0, R11, R0, 0.1331529766321182251 ;  /* 0x3e0859410b007423 */ /* 0x000fc80000010000 */
[----:B------:R-:W-:-:S04]  /*0540*/  FFMA.FTZ R0, R11, R0, -0.33332768082618713379 ;  /* 0xbeaaa9ed0b007423 */ /* 0x000fc80000010000 */
[----:B------:R-:W-:-:S04]  /*0550*/  FFMA.FTZ R11, R11, R0, RZ ;  /* 0x000000000b0b7223 */ /* 0x000fc800000100ff */
[----:B------:R-:W-:-:S02]  /*0560*/  FFMA.FTZ R4, R4, R11, R4 ;  /* 0x0000000b04047223 */ /* 0x000fc40000010004 */
.L_x_8:
[----:B------:R-:W-:Y:S05]  /*0570*/  BSYNC B0 ;  /* 0x0000000000007941 */ /* 0x000fea0003800000 */
.L_x_6:
[----:B------:R-:W-:Y:S01]  /*0580*/  FADD.FTZ R13, |R8|, -RZ ;  /* 0x800000ff080d7221 */ /* 0x000fe20000010200 */
[----:B------:R-:W-:Y:S01]  /*0590*/  SHF.L.U32 R10, R6, 0x10, RZ ;  /* 0x00000010060a7819 */ /* 0x000fe200000006ff */
[----:B------:R-:W-:Y:S03]  /*05a0*/  BSSY B0, `(.L_x_9) ;  /* 0x0000015000007945 */ /* 0x000fe60003800000 */
        /* <DEDUP_REMOVED lines=13> */
.L_x_10:
[----:B------:R-:W-:Y:S01]  /*0680*/  MOV R0, 0x3c80f082 ;  /* 0x3c80f08200007802 */ /* 0x000fe20000000f00 */
[----:B------:R-:W-:-:S04]  /*0690*/  FMUL R11, R8, R8 ;  /* 0x00000008080b7220 */ /* 0x000fc80000400000 */
[----:B------:R-:W-:-:S04]  /*06a0*/  FFMA.FTZ R0, R11, R0, -0.052303962409496307373 ;  /* 0xbd563cae0b007423 */ /* 0x000fc80000010000 */
[----:B------:R-:W-:-:S04]  /*06b0*/  FFMA.FTZ R0, R11, R0, 0.1331529766321182251 ;  /* 0x3e0859410b007423 */ /* 0x000fc80000010000 */
[----:B------:R-:W-:-:S04]  /*06c0*/  FFMA.FTZ R0, R11, R0, -0.33332768082618713379 ;  /* 0xbeaaa9ed0b007423 */ /* 0x000fc80000010000 */
[----:B------:R-:W-:-:S04]  /*06d0*/  FFMA.FTZ R11, R11, R0, RZ ;  /* 0x000000000b0b7223 */ /* 0x000fc800000100ff */
[----:B------:R-:W-:-:S02]  /*06e0*/  FFMA.FTZ R8, R8, R11, R8 ;  /* 0x0000000b08087223 */ /* 0x000fc40000010008 */
.L_x_11:
[----:B------:R-:W-:Y:S05]  /*06f0*/  BSYNC B0 ;  /* 0x0000000000007941 */ /* 0x000fea0003800000 */
.L_x_9:
[----:B------:R-:W-:Y:S01]  /*0700*/  FADD.FTZ R13, |R10|, -RZ ;  /* 0x800000ff0a0d7221 */ /* 0x000fe20000010200 */
[----:B------:R-:W-:Y:S01]  /*0710*/  PRMT R6, R6, 0x7632, R6 ;  /* 0x0000763206067816 */ /* 0x000fe20000000006 */
[----:B------:R-:W-:Y:S03]  /*0720*/  BSSY B0, `(.L_x_12) ;  /* 0x0000016000007945 */ /* 0x000fe60003800000 */
[----:B------:R-:W-:Y:S02]  /*0730*/  FSETP.GE.AND P0, PT, R13, 0.60000002384185791016, PT ;  /* 0x3f19999a0d00780b */ /* 0x000fe40003f06000 */
[----:B------:R-:W-:-:S05]  /*0740*/  SHF.L.U32 R6, R6, 0x10, RZ ;  /* 0x0000001006067819 */ /* 0x000fca00000006ff */
[----:B------:R-:W-:-:S06]  /*0750*/  FMUL R12, R6, 0.033333335071802139282 ;  /* 0x3d088889060c7820 */ /* 0x000fcc0000400000 */
        /* <DEDUP_REMOVED lines=11> */
.L_x_13:
[----:B------:R-:W-:Y:S01]  /*0810*/  MOV R0, 0x3c80f082 ;  /* 0x3c80f08200007802 */ /* 0x000fe20000000f00 */
[----:B------:R-:W-:-:S04]  /*0820*/  FMUL R11, R10, R10 ;  /* 0x0000000a0a0b7220 */ /* 0x000fc80000400000 */
[----:B------:R-:W-:-:S04]  /*0830*/  FFMA.FTZ R0, R11, R0, -0.052303962409496307373 ;  /* 0xbd563cae0b007423 */ /* 0x000fc80000010000 */
[----:B------:R-:W-:-:S04]  /*0840*/  FFMA.FTZ R0, R11, R0, 0.1331529766321182251 ;  /* 0x3e0859410b007423 */ /* 0x000fc80000010000 */
[----:B------:R-:W-:-:S04]  /*0850*/  FFMA.FTZ R0, R11, R0, -0.33332768082618713379 ;  /* 0xbeaaa9ed0b007423 */ /* 0x000fc80000010000 */
[----:B------:R-:W-:-:S04]  /*0860*/  FFMA.FTZ R11, R11, R0, RZ ;  /* 0x000000000b0b7223 */ /* 0x000fc800000100ff */
[----:B------:R-:W-:-:S02]  /*0870*/  FFMA.FTZ R6, R11, R10, R10 ;  /* 0x0000000a0b067223 */ /* 0x000fc4000001000a */
.L_x_14:
[----:B------:R-:W-:Y:S05]  /*0880*/  BSYNC B0 ;  /* 0x0000000000007941 */ /* 0x000fea0003800000 */
.L_x_12:
        /* <DEDUP_REMOVED lines=16> */
.L_x_16:
[----:B------:R-:W-:Y:S01]  /*0990*/  MOV R0, 0x3c80f082 ;  /* 0x3c80f08200007802 */ /* 0x000fe20000000f00 */
[----:B------:R-:W-:-:S04]  /*09a0*/  FMUL R13, R12, R12 ;  /* 0x0000000c0c0d7220 */ /* 0x000fc80000400000 */
[----:B------:R-:W-:-:S04]  /*09b0*/  FFMA.FTZ R0, R13, R0, -0.052303962409496307373 ;  /* 0xbd563cae0d007423 */ /* 0x000fc80000010000 */
[----:B------:R-:W-:-:S04]  /*09c0*/  FFMA.FTZ R0, R13, R0, 0.1331529766321182251 ;  /* 0x3e0859410d007423 */ /* 0x000fc80000010000 */
[----:B------:R-:W-:-:S04]  /*09d0*/  FFMA.FTZ R0, R13, R0, -0.33332768082618713379 ;  /* 0xbeaaa9ed0d007423 */ /* 0x000fc80000010000 */
[----:B------:R-:W-:-:S04]  /*09e0*/  FFMA.FTZ R13, R13, R0, RZ ;  /* 0x000000000d0d7223 */ /* 0x000fc800000100ff */
[----:B------:R-:W-:-:S02]  /*09f0*/  FFMA.FTZ R10, R13, R12, R12 ;  /* 0x0000000c0d0a7223 */ /* 0x000fc4000001000c */
.L_x_17:
[----:B------:R-:W-:Y:S05]  /*0a00*/  BSYNC B0 ;  /* 0x0000000000007941 */ /* 0x000fea0003800000 */
.L_x_15:
        /* <DEDUP_REMOVED lines=17> */
.L_x_19:
[----:B------:R-:W-:Y:S01]  /*0b20*/  MOV R0, 0x3c80f082 ;  /* 0x3c80f08200007802 */ /* 0x000fe20000000f00 */
[----:B------:R-:W-:-:S04]  /*0b30*/  FMUL R13, R11, R11 ;  /* 0x0000000b0b0d7220 */ /* 0x000fc80000400000 */
[----:B------:R-:W-:-:S04]  /*0b40*/  FFMA.FTZ R0, R13, R0, -0.052303962409496307373 ;  /* 0xbd563cae0d007423 */ /* 0x000fc80000010000 */
[----:B------:R-:W-:-:S04]  /*0b50*/  FFMA.FTZ R0, R13, R0, 0.1331529766321182251 ;  /* 0x3e0859410d007423 */ /* 0x000fc80000010000 */
[----:B------:R-:W-:-:S04]  /*0b60*/  FFMA.FTZ R0, R13, R0, -0.33332768082618713379 ;  /* 0xbeaaa9ed0d007423 */ /* 0x000fc80000010000 */
[----:B------:R-:W-:-:S04]  /*0b70*/  FFMA.FTZ R0, R13, R0, RZ ;  /* 0x000000000d007223 */ /* 0x000fc800000100ff */
[----:B------:R-:W-:-:S02]  /*0b80*/  FFMA.FTZ R11, R0, R11, R11 ;  /* 0x0000000b000b7223 */ /* 0x000fc4000001000b */
.L_x_20:
[----:B------:R-:W-:Y:S05]  /*0b90*/  BSYNC B0 ;  /* 0x0000000000007941 */ /* 0x000fea0003800000 */
.L_x_18:
        /* <DEDUP_REMOVED lines=14> */
.L_x_22:
[----:B------:R-:W-:Y:S01]  /*0c80*/  MOV R0, 0x3c80f082 ;  /* 0x3c80f08200007802 */ /* 0x000fe20000000f00 */
[----:B------:R-:W-:-:S04]  /*0c90*/  FMUL R13, R7, R7 ;  /* 0x00000007070d7220 */ /* 0x000fc80000400000 */
[----:B------:R-:W-:-:S04]  /*0ca0*/  FFMA.FTZ R0, R13, R0, -0.052303962409496307373 ;  /* 0xbd563cae0d007423 */ /* 0x000fc80000010000 */
[----:B------:R-:W-:-:S04]  /*0cb0*/  FFMA.FTZ R0, R13, R0, 0.1331529766321182251 ;  /* 0x3e0859410d007423 */ /* 0x000fc80000010000 */
[----:B------:R-:W-:-:S04]  /*0cc0*/  FFMA.FTZ R0, R13, R0, -0.33332768082618713379 ;  /* 0xbeaaa9ed0d007423 */ /* 0x000fc80000010000 */
[----:B------:R-:W-:-:S04]  /*0cd0*/  FFMA.FTZ R0, R13, R0, RZ ;  /* 0x000000000d007223 */ /* 0x000fc800000100ff */
[----:B------:R-:W-:-:S02]  /*0ce0*/  FFMA.FTZ R7, R0, R7, R7 ;  /* 0x0000000700077223 */ /* 0x000fc40000010007 */
.L_x_23:
[----:B------:R-:W-:Y:S05]  /*0cf0*/  BSYNC B0 ;  /* 0x0000000000007941 */ /* 0x000fea0003800000 */
.L_x_21:
[----:B------:R-:W-:Y:S01]  /*0d00*/  FMUL R5, R5, 30 ;  /* 0x41f0000005057820 */ /* 0x000fe20000400000 */
[----:B------:R-:W-:Y:S01]  /*0d10*/  FMUL R0, R9, 30 ;  /* 0x41f0000009007820 */ /* 0x000fe20000400000 */
[----:B------:R-:W-:Y:S01]  /*0d20*/  FMUL R9, R4, 30 ;  /* 0x41f0000004097820 */ /* 0x000fe20000400000 */
[----:B------:R-:W-:Y:S01]  /*0d30*/  FMUL R12, R8, 30 ;  /* 0x41f00000080c7820 */ /* 0x000fe20000400000 */
[----:B------:R-:W-:Y:S01]  /*0d40*/  FMUL R13, R10, 30 ;  /* 0x41f000000a0d7820 */ /* 0x000fe20000400000 */
[----:B------:R-:W-:Y:S01]  /*0d50*/  FMUL R6, R6, 30 ;  /* 0x41f0000006067820 */ /* 0x000fe20000400000 */
[----:B------:R-:W-:Y:S01]  /*0d60*/  FMUL R11, R11, 30 ;  /* 0x41f000000b0b7820 */ /* 0x000fe20000400000 */
[----:B------:R-:W-:Y:S01]  /*0d70*/  FMUL R10, R7, 30 ;  /* 0x41f00000070a7820 */ /* 0x000fe20000400000 */
[----:B------:R-:W-:Y:S02]  /*0d80*/  IADD3 R8, P0, R3, c[0x0][0x168], RZ ;  /* 0x00005a0003087a10 */ /* 0x000fe40007f1e0ff */
[----:B------:R-:W-:-:S02]  /*0d90*/  F2FP.BF16.PACK_AB R4, R0, R5 ;  /* 0x000000050004723e */ /* 0x000fc400000010ff */
[----:B------:R-:W-:Y:S02]  /*0da0*/  F2FP.BF16.PACK_AB R5, R12, R9 ;  /* 0x000000090c05723e */ /* 0x000fe400000010ff */
[----:B------:R-:W-:Y:S02]  /*0db0*/  F2FP.BF16.PACK_AB R6, R13, R6 ;  /* 0x000000060d06723e */ /* 0x000fe400000010ff */
[----:B------:R-:W-:Y:S02]  /*0dc0*/  IADD3.X R9, R2, c[0x0][0x16c], RZ, P0, !PT ;  /* 0x00005b0002097a10 */ /* 0x000fe400007fe4ff */
[----:B------:R-:W-:-:S05]  /*0dd0*/  F2FP.BF16.PACK_AB R7, R10, R11 ;  /* 0x0000000b0a07723e */ /* 0x000fca00000010ff */
[----:B------:R-:W-:Y:S01]  /*0de0*/  STG.E.128 [R8.64], R4 ;  /* 0x0000000408007986 */ /* 0x000fe2000c101d04 */
[----:B------:R-:W-:Y:S05]  /*0df0*/  EXIT ;  /* 0x000000000000794d */ /* 0x000fea0003800000 */
.L_x_24:
[----:B------:R-:W-:-:S00]  /*0e00*/  BRA `(.L_x_24) ;  /* 0xfffffff000007947 */ /* 0x000fc0000383ffff */
[----:B------:R-:W-:-:S00]  /*0e10*/  NOP ;  /* 0x0000000000007918 */ /* 0x000fc00000000000 */
        /* <DEDUP_REMOVED lines=14> */
.L_x_25:


//--------------------- .nv.global.init           --------------------------
	.section	.nv.global.init,"aw",@progbits
.nv.global.init:
	.type		_$_str,@object
	.size		_$_str,(.L_0 - _$_str)
_$_str:
        /*0000*/ 	.byte	0x5f, 0x5f, 0x43, 0x55, 0x44, 0x41, 0x5f, 0x46, 0x54, 0x5a, 0x00
.L_0:
